//
// Generated by NVIDIA NVVM Compiler
//
// Compiler Build ID: CL-36424714
// Cuda compilation tools, release 13.0, V13.0.88
// Based on NVVM 20.0.0
//

.version 9.0
.target sm_100
.address_size 64


.entry _Z9scale_f32PKfPfffi(
	.param .u64 .ptr .align 1 _Z9scale_f32PKfPfffi_param_0,
	.param .u64 .ptr .align 1 _Z9scale_f32PKfPfffi_param_1,
	.param .f32 _Z9scale_f32PKfPfffi_param_2,
	.param .f32 _Z9scale_f32PKfPfffi_param_3,
	.param .u32 _Z9scale_f32PKfPfffi_param_4
)
{
	.reg .pred 	%p<2>;
	.reg .b32 	%r<6>;
	.reg .b32 	%f<5>;
	.reg .b64 	%rd<8>;

	ld.param.u64 	%rd1, [_Z9scale_f32PKfPfffi_param_0];
	ld.param.u64 	%rd2, [_Z9scale_f32PKfPfffi_param_1];
	ld.param.f32 	%f1, [_Z9scale_f32PKfPfffi_param_2];
	ld.param.f32 	%f2, [_Z9scale_f32PKfPfffi_param_3];
	ld.param.u32 	%r2, [_Z9scale_f32PKfPfffi_param_4];
	mov.u32 	%r3, %ntid.x;
	mov.u32 	%r4, %ctaid.x;
	mov.u32 	%r5, %tid.x;
	mad.lo.s32 	%r1, %r3, %r4, %r5;
	setp.ge.s32 	%p1, %r1, %r2;
	@%p1 bra 	$L__BB0_2;
	cvta.to.global.u64 	%rd3, %rd1;
	cvta.to.global.u64 	%rd4, %rd2;
	mul.wide.s32 	%rd5, %r1, 4;
	add.s64 	%rd6, %rd3, %rd5;
	ld.global.f32 	%f3, [%rd6];
	fma.rn.f32 	%f4, %f1, %f3, %f2;
	add.s64 	%rd7, %rd4, %rd5;
	st.global.f32 	[%rd7], %f4;
$L__BB0_2:
	ret;

}


// ===== COMPILED SASS (sm_100) =====

	.target	sm_100

	.elftype	@"ET_EXEC"


//--------------------- .note.nv.tkinfo           --------------------------
	.section	.note.nv.tkinfo,"",@"SHT_NOTE"
	.sectionflags	@"SHF_NOTE_NV_TKINFO"
	.tkinfo
        /*0018*/ 	.word	0x00000002
        /*0030*/ 	.string	""
        /*0030*/ 	.string	"ptxas"
        /*0030*/ 	.string	"Cuda compilation tools, release 13.0, V13.0.88"
        /*0030*/ 	.string	"Build cuda_13.0.r13.0/compiler.36424714_0"
        /*0030*/ 	.string	"-arch sm_100 -m 64 "



//--------------------- .note.nv.cuinfo           --------------------------
	.section	.note.nv.cuinfo,"",@"SHT_NOTE"
	.sectionflags	@"SHF_NOTE_NV_CUINFO"
        /*0018*/ 	.short	0x0002
        /*001a*/ 	.short	0x0064
        /*001c*/ 	.short	0x0082
	.zero		2


//--------------------- .nv.info                  --------------------------
	.section	.nv.info,"",@"SHT_CUDA_INFO"
	.align	4


	//----- nvinfo : EIATTR_REGCOUNT
	.align		4
        /*0000*/ 	.byte	0x04, 0x2f
        /*0002*/ 	.short	(.L_1 - .L_0)
	.align		4
.L_0:
        /*0004*/ 	.word	index@(_Z9scale_f32PKfPfffi)
        /*0008*/ 	.word	0x0000000c


	//----- nvinfo : EIATTR_FRAME_SIZE
	.align		4
.L_1:
        /*000c*/ 	.byte	0x04, 0x11
        /*000e*/ 	.short	(.L_3 - .L_2)
	.align		4
.L_2:
        /*0010*/ 	.word	index@(_Z9scale_f32PKfPfffi)
        /*0014*/ 	.word	0x00000000


	//----- nvinfo : EIATTR_MIN_STACK_SIZE
	.align		4
.L_3:
        /*0018*/ 	.byte	0x04, 0x12
        /*001a*/ 	.short	(.L_5 - .L_4)
	.align		4
.L_4:
        /*001c*/ 	.word	index@(_Z9scale_f32PKfPfffi)
        /*0020*/ 	.word	0x00000000
.L_5:


//--------------------- .nv.compat                --------------------------
	.section	.nv.compat,"",@"SHT_CUDA_COMPAT_INFO"
	.align	4
        /*0000*/ 	.byte	0x02, 0x09, 0x00, 0x00, 0x02, 0x02, 0x01, 0x00, 0x02, 0x05, 0x05, 0x00, 0x03, 0x07, 0x01, 0x01
        /*0010*/ 	.byte	0x02, 0x03, 0x00, 0x00, 0x02, 0x06, 0x01, 0x00, 0x04, 0x0b, 0x08, 0x00, 0x09, 0x00, 0x00, 0x00
        /*0020*/ 	.byte	0x00, 0x00, 0x00, 0x00


//--------------------- .nv.info._Z9scale_f32PKfPfffi --------------------------
	.section	.nv.info._Z9scale_f32PKfPfffi,"",@"SHT_CUDA_INFO"
	.sectionflags	@""
	.align	4


	//----- nvinfo : EIATTR_CUDA_API_VERSION
	.align		4
        /*0000*/ 	.byte	0x04, 0x37
        /*0002*/ 	.short	(.L_7 - .L_6)
.L_6:
        /*0004*/ 	.word	0x00000082


	//----- nvinfo : EIATTR_KPARAM_INFO
	.align		4
.L_7:
        /*0008*/ 	.byte	0x04, 0x17
        /*000a*/ 	.short	(.L_9 - .L_8)
.L_8:
        /*000c*/ 	.word	0x00000000
        /*0010*/ 	.short	0x0004
        /*0012*/ 	.short	0x0018
        /*0014*/ 	.byte	0x00, 0xf0, 0x11, 0x00


	//----- nvinfo : EIATTR_KPARAM_INFO
	.align		4
.L_9:
        /*0018*/ 	.byte	0x04, 0x17
        /*001a*/ 	.short	(.L_11 - .L_10)
.L_10:
        /*001c*/ 	.word	0x00000000
        /*0020*/ 	.short	0x0003
        /*0022*/ 	.short	0x0014
        /*0024*/ 	.byte	0x00, 0xf0, 0x11, 0x00


	//----- nvinfo : EIATTR_KPARAM_INFO
	.align		4
.L_11:
        /*0028*/ 	.byte	0x04, 0x17
        /*002a*/ 	.short	(.L_13 - .L_12)
.L_12:
        /*002c*/ 	.word	0x00000000
        /*0030*/ 	.short	0x0002
        /*0032*/ 	.short	0x0010
        /*0034*/ 	.byte	0x00, 0xf0, 0x11, 0x00


	//----- nvinfo : EIATTR_KPARAM_INFO
	.align		4
.L_13:
        /*0038*/ 	.byte	0x04, 0x17
        /*003a*/ 	.short	(.L_15 - .L_14)
.L_14:
        /*003c*/ 	.word	0x00000000
        /*0040*/ 	.short	0x0001
        /*0042*/ 	.short	0x0008
        /*0044*/ 	.byte	0x00, 0xf5, 0x21, 0x00


	//----- nvinfo : EIATTR_KPARAM_INFO
	.align		4
.L_15:
        /*0048*/ 	.byte	0x04, 0x17
        /*004a*/ 	.short	(.L_17 - .L_16)
.L_16:
        /*004c*/ 	.word	0x00000000
        /*0050*/ 	.short	0x0000
        /*0052*/ 	.short	0x0000
        /*0054*/ 	.byte	0x00, 0xf5, 0x21, 0x00


	//----- nvinfo : EIATTR_SPARSE_MMA_MASK
	.align		4
.L_17:
        /*0058*/ 	.byte	0x03, 0x50
        /*005a*/ 	.short	0x0000


	//----- nvinfo : EIATTR_MAXREG_COUNT
	.align		4
        /*005c*/ 	.byte	0x03, 0x1b
        /*005e*/ 	.short	0x00ff


	//----- nvinfo : EIATTR_MERCURY_ISA_VERSION
	.align		4
        /*0060*/ 	.byte	0x03, 0x5f
        /*0062*/ 	.short	0x0101


	//----- nvinfo : EIATTR_VRC_CTA_INIT_COUNT
	.align		4
        /*0064*/ 	.byte	0x02, 0x4a
	.zero		1
	.zero		1


	//----- nvinfo : EIATTR_EXIT_INSTR_OFFSETS
	.align		4
        /*0068*/ 	.byte	0x04, 0x1c
        /*006a*/ 	.short	(.L_19 - .L_18)


	//   ....[0]....
.L_18:
        /*006c*/ 	.word	0x00000070


	//   ....[1]....
        /*0070*/ 	.word	0x00000110


	//----- nvinfo : EIATTR_CBANK_PARAM_SIZE
	.align		4
.L_19:
        /*0074*/ 	.byte	0x03, 0x19
        /*0076*/ 	.short	0x001c


	//----- nvinfo : EIATTR_PARAM_CBANK
	.align		4
        /*0078*/ 	.byte	0x04, 0x0a
        /*007a*/ 	.short	(.L_21 - .L_20)
	.align		4
.L_20:
        /*007c*/ 	.word	index@(.nv.constant0._Z9scale_f32PKfPfffi)
        /*0080*/ 	.short	0x0380
        /*0082*/ 	.short	0x001c


	//----- nvinfo : EIATTR_SW_WAR
	.align		4
.L_21:
        /*0084*/ 	.byte	0x04, 0x36
        /*0086*/ 	.short	(.L_23 - .L_22)
.L_22:
        /*0088*/ 	.word	0x00000008
.L_23:


//--------------------- .nv.callgraph             --------------------------
	.section	.nv.callgraph,"",@"SHT_CUDA_CALLGRAPH"
	.align	4
	.sectionentsize	8
	.align		4
        /*0000*/ 	.word	0x00000000
	.align		4
        /*0004*/ 	.word	0xffffffff
	.align		4
        /*0008*/ 	.word	0x00000000
	.align		4
        /*000c*/ 	.word	0xfffffffe
	.align		4
        /*0010*/ 	.word	0x00000000
	.align		4
        /*0014*/ 	.word	0xfffffffd
	.align		4
        /*0018*/ 	.word	0x00000000
	.align		4
        /*001c*/ 	.word	0xfffffffc


//--------------------- .text._Z9scale_f32PKfPfffi --------------------------
	.section	.text._Z9scale_f32PKfPfffi,"ax",@progbits
	.align	128
.text._Z9scale_f32PKfPfffi:
        .type           _Z9scale_f32PKfPfffi,@function
        .size           _Z9scale_f32PKfPfffi,(.L_x_1 - _Z9scale_f32PKfPfffi)
        .other          _Z9scale_f32PKfPfffi,@"STO_CUDA_ENTRY STV_DEFAULT"
_Z9scale_f32PKfPfffi:
[----:B------:R-:W-:Y:S01]  /*0000*/  LDC R1, c[0x0][0x37c] ;  /* 0x0000df00ff017b82 */ /* 0x000fe20000000800 */
[----:B------:R-:W0:Y:S01]  /*0010*/  S2R R7, SR_CTAID.X ;  /* 0x0000000000077919 */ /* 0x000e220000002500 */
[----:B------:R-:W0:Y:S01]  /*0020*/  LDCU UR4, c[0x0][0x360] ;  /* 0x00006c00ff0477ac */ /* 0x000e220008000800 */
[----:B------:R-:W0:Y:S01]  /*0030*/  S2R R0, SR_TID.X ;  /* 0x0000000000007919 */ /* 0x000e220000002100 */
[----:B------:R-:W1:Y:S01]  /*0040*/  LDCU UR5, c[0x0][0x398] ;  /* 0x00007300ff0577ac */ /* 0x000e620008000800 */
[----:B0-----:R-:W-:-:S05]  /*0050*/  IMAD R7, R7, UR4, R0 ;  /* 0x0000000407077c24 */ /* 0x001fca000f8e0200 */
[----:B-1----:R-:W-:-:S13]  /*0060*/  ISETP.GE.AND P0, PT, R7, UR5, PT ;  /* 0x0000000507007c0c */ /* 0x002fda000bf06270 */
[----:B------:R-:W-:Y:S05]  /*0070*/  @P0 EXIT ;  /* 0x000000000000094d */ /* 0x000fea0003800000 */
[----:B------:R-:W0:Y:S01]  /*0080*/  LDC.64 R2, c[0x0][0x380] ;  /* 0x0000e000ff027b82 */ /* 0x000e220000000a00 */
[----:B------:R-:W1:Y:S07]  /*0090*/  LDCU.64 UR4, c[0x0][0x358] ;  /* 0x00006b00ff0477ac */ /* 0x000e6e0008000a00 */
[----:B------:R-:W2:Y:S08]  /*00a0*/  LDC.64 R4, c[0x0][0x388] ;  /* 0x0000e200ff047b82 */ /* 0x000eb00000000a00 */
[----:B------:R-:W3:Y:S01]  /*00b0*/  LDC.64 R8, c[0x0][0x390] ;  /* 0x0000e400ff087b82 */ /* 0x000ee20000000a00 */
[----:B0-----:R-:W-:-:S06]  /*00c0*/  IMAD.WIDE R2, R7, 0x4, R2 ;  /* 0x0000000407027825 */ /* 0x001fcc00078e0202 */
[----:B-1----:R-:W3:Y:S01]  /*00d0*/  LDG.E R2, desc[UR4][R2.64] ;  /* 0x0000000402027981 */ /* 0x002ee2000c1e1900 */
[----:B--2---:R-:W-:-:S04]  /*00e0*/  IMAD.WIDE R4, R7, 0x4, R4 ;  /* 0x0000000407047825 */ /* 0x004fc800078e0204 */
[----:B---3--:R-:W-:-:S05]  /*00f0*/  FFMA R7, R2, R8, R9 ;  /* 0x0000000802077223 */ /* 0x008fca0000000009 */
[----:B------:R-:W-:Y:S01]  /*0100*/  STG.E desc[UR4][R4.64], R7 ;  /* 0x0000000704007986 */ /* 0x000fe2000c101904 */
[----:B------:R-:W-:Y:S05]  /*0110*/  EXIT ;  /* 0x000000000000794d */ /* 0x000fea0003800000 */
.L_x_0:
[----:B------:R-:W-:-:S00]  /*0120*/  BRA `(.L_x_0) ;  /* 0xfffffffc00fc7947 */ /* 0x000fc0000383ffff */
[----:B------:R-:W-:-:S00]  /*0130*/  NOP ;  /* 0x0000000000007918 */ /* 0x000fc00000000000 */
        /* <DEDUP_REMOVED lines=12> */
.L_x_1:


//--------------------- .nv.shared.reserved.0     --------------------------
	.section	.nv.shared.reserved.0,"aw",@nobits
	.weak		__nv_reservedSMEM_offset_0_alias
	.size		__nv_reservedSMEM_offset_0_alias, 0, 64
	.other		__nv_reservedSMEM_offset_0_alias,@"STO_CUDA_RESERVED_SHARED STV_DEFAULT"
__nv_reservedSMEM_offset_0_alias:
	.zero		0
	.zero		64


//--------------------- .nv.constant0._Z9scale_f32PKfPfffi --------------------------
	.section	.nv.constant0._Z9scale_f32PKfPfffi,"a",@progbits
	.sectionflags	@""
	.align	4
.nv.constant0._Z9scale_f32PKfPfffi:
	.zero		924


//--------------------- SYMBOLS --------------------------

	.type		.nv.reservedSmem.offset0,@object
	.size		.nv.reservedSmem.offset0,0x4
